//
// Generated by NVIDIA NVVM Compiler
//
// Compiler Build ID: CL-36424714
// Cuda compilation tools, release 13.0, V13.0.88
// Based on NVVM 20.0.0
//

.version 9.0
.target sm_100
.address_size 64

	// .globl	_Z13imageGradientPKdPdS1_ii

.visible .entry _Z13imageGradientPKdPdS1_ii(
	.param .u64 .ptr .align 1 _Z13imageGradientPKdPdS1_ii_param_0,
	.param .u64 .ptr .align 1 _Z13imageGradientPKdPdS1_ii_param_1,
	.param .u64 .ptr .align 1 _Z13imageGradientPKdPdS1_ii_param_2,
	.param .u32 _Z13imageGradientPKdPdS1_ii_param_3,
	.param .u32 _Z13imageGradientPKdPdS1_ii_param_4
)
{
	.reg .pred 	%p<31>;
	.reg .b32 	%r<28>;
	.reg .b64 	%rd<33>;
	.reg .b64 	%fd<64>;

	ld.param.u64 	%rd4, [_Z13imageGradientPKdPdS1_ii_param_0];
	ld.param.u64 	%rd2, [_Z13imageGradientPKdPdS1_ii_param_1];
	ld.param.u64 	%rd3, [_Z13imageGradientPKdPdS1_ii_param_2];
	ld.param.u32 	%r7, [_Z13imageGradientPKdPdS1_ii_param_3];
	ld.param.u32 	%r8, [_Z13imageGradientPKdPdS1_ii_param_4];
	cvta.to.global.u64 	%rd1, %rd4;
	mov.u32 	%r9, %ctaid.x;
	mov.u32 	%r10, %ntid.x;
	mov.u32 	%r11, %tid.x;
	mad.lo.s32 	%r12, %r9, %r10, %r11;
	mov.u32 	%r13, %ctaid.y;
	mov.u32 	%r14, %ntid.y;
	mov.u32 	%r15, %tid.y;
	mad.lo.s32 	%r16, %r13, %r14, %r15;
	add.s32 	%r3, %r12, 1;
	setp.lt.s32 	%p2, %r12, -1;
	setp.ge.s32 	%p3, %r3, %r7;
	setp.ge.s32 	%p4, %r16, %r8;
	or.pred  	%p5, %p3, %p4;
	or.pred  	%p6, %p5, %p2;
	mov.f64 	%fd58, 0d0000000000000000;
	@%p6 bra 	$L__BB0_2;
	mul.lo.s32 	%r17, %r7, %r16;
	cvt.s64.s32 	%rd5, %r17;
	cvt.u64.u32 	%rd6, %r3;
	add.s64 	%rd7, %rd5, %rd6;
	shl.b64 	%rd8, %rd7, 3;
	add.s64 	%rd9, %rd1, %rd8;
	ld.global.f64 	%fd58, [%rd9];
$L__BB0_2:
	setp.ge.s32 	%p7, %r16, %r8;
	setp.lt.s32 	%p8, %r12, 1;
	setp.gt.s32 	%p9, %r12, %r7;
	or.pred  	%p10, %p8, %p9;
	or.pred  	%p11, %p10, %p7;
	mov.f64 	%fd59, 0d0000000000000000;
	@%p11 bra 	$L__BB0_4;
	add.s32 	%r18, %r12, -1;
	mul.lo.s32 	%r19, %r7, %r16;
	cvt.s64.s32 	%rd10, %r19;
	cvt.u64.u32 	%rd11, %r18;
	add.s64 	%rd12, %rd10, %rd11;
	shl.b64 	%rd13, %rd12, 3;
	add.s64 	%rd14, %rd1, %rd13;
	ld.global.f64 	%fd59, [%rd14];
$L__BB0_4:
	sub.f64 	%fd5, %fd58, %fd59;
	setp.lt.s32 	%p12, %r12, 0;
	setp.ge.s32 	%p13, %r12, %r7;
	or.pred  	%p1, %p12, %p13;
	setp.eq.s32 	%p14, %r16, 0;
	setp.gt.s32 	%p15, %r16, %r8;
	or.pred  	%p16, %p14, %p15;
	or.pred  	%p17, %p1, %p16;
	mov.f64 	%fd60, 0d0000000000000000;
	@%p17 bra 	$L__BB0_6;
	add.s32 	%r20, %r16, -1;
	mul.lo.s32 	%r21, %r7, %r20;
	cvt.s64.s32 	%rd15, %r21;
	cvt.u64.u32 	%rd16, %r12;
	add.s64 	%rd17, %rd15, %rd16;
	shl.b64 	%rd18, %rd17, 3;
	add.s64 	%rd19, %rd1, %rd18;
	ld.global.f64 	%fd60, [%rd19];
$L__BB0_6:
	add.s32 	%r4, %r16, 1;
	setp.ge.s32 	%p18, %r4, %r8;
	or.pred  	%p19, %p1, %p18;
	mov.f64 	%fd61, 0d0000000000000000;
	@%p19 bra 	$L__BB0_8;
	mul.lo.s32 	%r22, %r7, %r4;
	cvt.s64.s32 	%rd20, %r22;
	cvt.u64.u32 	%rd21, %r12;
	add.s64 	%rd22, %rd20, %rd21;
	shl.b64 	%rd23, %rd22, 3;
	add.s64 	%rd24, %rd1, %rd23;
	ld.global.f64 	%fd61, [%rd24];
$L__BB0_8:
	sub.f64 	%fd10, %fd60, %fd61;
	mul.f64 	%fd27, %fd10, %fd10;
	fma.rn.f64 	%fd11, %fd5, %fd5, %fd27;
	abs.f64 	%fd12, %fd5;
	abs.f64 	%fd13, %fd10;
	setp.leu.f64 	%p20, %fd13, %fd12;
	setp.gt.f64 	%p21, %fd13, %fd12;
	selp.f64 	%fd14, %fd13, %fd12, %p21;
	selp.f64 	%fd28, %fd12, %fd13, %p21;
	div.rn.f64 	%fd29, %fd28, %fd14;
	mul.f64 	%fd30, %fd29, %fd29;
	fma.rn.f64 	%fd31, %fd30, 0dBEF53E1D2A25FF7E, 0d3F2D3B63DBB65B49;
	fma.rn.f64 	%fd32, %fd31, %fd30, 0dBF5312788DDE082E;
	fma.rn.f64 	%fd33, %fd32, %fd30, 0d3F6F9690C8249315;
	fma.rn.f64 	%fd34, %fd33, %fd30, 0dBF82CF5AABC7CF0D;
	fma.rn.f64 	%fd35, %fd34, %fd30, 0d3F9162B0B2A3BFDE;
	fma.rn.f64 	%fd36, %fd35, %fd30, 0dBF9A7256FEB6FC6B;
	fma.rn.f64 	%fd37, %fd36, %fd30, 0d3FA171560CE4A489;
	fma.rn.f64 	%fd38, %fd37, %fd30, 0dBFA4F44D841450E4;
	fma.rn.f64 	%fd39, %fd38, %fd30, 0d3FA7EE3D3F36BB95;
	fma.rn.f64 	%fd40, %fd39, %fd30, 0dBFAAD32AE04A9FD1;
	fma.rn.f64 	%fd41, %fd40, %fd30, 0d3FAE17813D66954F;
	fma.rn.f64 	%fd42, %fd41, %fd30, 0dBFB11089CA9A5BCD;
	fma.rn.f64 	%fd43, %fd42, %fd30, 0d3FB3B12B2DB51738;
	fma.rn.f64 	%fd44, %fd43, %fd30, 0dBFB745D022F8DC5C;
	fma.rn.f64 	%fd45, %fd44, %fd30, 0d3FBC71C709DFE927;
	fma.rn.f64 	%fd46, %fd45, %fd30, 0dBFC2492491FA1744;
	fma.rn.f64 	%fd47, %fd46, %fd30, 0d3FC99999999840D2;
	fma.rn.f64 	%fd48, %fd47, %fd30, 0dBFD555555555544C;
	mul.f64 	%fd49, %fd30, %fd48;
	fma.rn.f64 	%fd15, %fd49, %fd29, %fd29;
	@%p20 bra 	$L__BB0_10;
	{
	.reg .b32 %temp; 
	mov.b64 	{%temp, %r24}, %fd5;
	}
	setp.lt.s32 	%p23, %r24, 0;
	neg.f64 	%fd52, %fd15;
	selp.f64 	%fd53, %fd15, %fd52, %p23;
	add.f64 	%fd62, %fd53, 0d3FF921FB54442D18;
	bra.uni 	$L__BB0_11;
$L__BB0_10:
	{
	.reg .b32 %temp; 
	mov.b64 	{%temp, %r23}, %fd5;
	}
	setp.lt.s32 	%p22, %r23, 0;
	mov.f64 	%fd50, 0d400921FB54442D18;
	sub.f64 	%fd51, %fd50, %fd15;
	selp.f64 	%fd62, %fd51, %fd15, %p22;
$L__BB0_11:
	setp.neu.f64 	%p24, %fd14, 0d0000000000000000;
	@%p24 bra 	$L__BB0_13;
	{
	.reg .b32 %temp; 
	mov.b64 	{%temp, %r26}, %fd5;
	}
	setp.lt.s32 	%p27, %r26, 0;
	selp.f64 	%fd63, 0d400921FB54442D18, 0d0000000000000000, %p27;
	bra.uni 	$L__BB0_14;
$L__BB0_13:
	setp.eq.f64 	%p25, %fd12, %fd13;
	{
	.reg .b32 %temp; 
	mov.b64 	{%temp, %r25}, %fd5;
	}
	setp.lt.s32 	%p26, %r25, 0;
	selp.f64 	%fd54, 0d4002D97C7F3321D2, 0d3FE921FB54442D18, %p26;
	selp.f64 	%fd63, %fd54, %fd62, %p25;
$L__BB0_14:
	add.rn.f64 	%fd55, %fd12, %fd13;
	setp.ge.s32 	%p28, %r16, %r8;
	setp.nan.f64 	%p29, %fd55, %fd55;
	copysign.f64 	%fd56, %fd10, %fd63;
	selp.f64 	%fd22, %fd55, %fd56, %p29;
	or.pred  	%p30, %p1, %p28;
	@%p30 bra 	$L__BB0_16;
	sqrt.rn.f64 	%fd57, %fd11;
	mul.lo.s32 	%r27, %r7, %r16;
	cvt.s64.s32 	%rd25, %r27;
	cvt.u64.u32 	%rd26, %r12;
	add.s64 	%rd27, %rd25, %rd26;
	cvta.to.global.u64 	%rd28, %rd2;
	shl.b64 	%rd29, %rd27, 3;
	add.s64 	%rd30, %rd28, %rd29;
	st.global.f64 	[%rd30], %fd57;
	cvta.to.global.u64 	%rd31, %rd3;
	add.s64 	%rd32, %rd31, %rd29;
	st.global.f64 	[%rd32], %fd22;
$L__BB0_16:
	ret;

}


// ===== COMPILED SASS (sm_100) =====

	.target	sm_100

	.elftype	@"ET_EXEC"


//--------------------- .note.nv.tkinfo           --------------------------
	.section	.note.nv.tkinfo,"",@"SHT_NOTE"
	.sectionflags	@"SHF_NOTE_NV_TKINFO"
	.tkinfo
        /*0018*/ 	.word	0x00000002
        /*0030*/ 	.string	""
        /*0030*/ 	.string	"ptxas"
        /*0030*/ 	.string	"Cuda compilation tools, release 13.0, V13.0.88"
        /*0030*/ 	.string	"Build cuda_13.0.r13.0/compiler.36424714_0"
        /*0030*/ 	.string	"-arch sm_100 -m 64 "



//--------------------- .note.nv.cuinfo           --------------------------
	.section	.note.nv.cuinfo,"",@"SHT_NOTE"
	.sectionflags	@"SHF_NOTE_NV_CUINFO"
        /*0018*/ 	.short	0x0002
        /*001a*/ 	.short	0x0064
        /*001c*/ 	.short	0x0082
	.zero		2


//--------------------- .nv.info                  --------------------------
	.section	.nv.info,"",@"SHT_CUDA_INFO"
	.align	4


	//----- nvinfo : EIATTR_REGCOUNT
	.align		4
        /*0000*/ 	.byte	0x04, 0x2f
        /*0002*/ 	.short	(.L_1 - .L_0)
	.align		4
.L_0:
        /*0004*/ 	.word	index@(_Z13imageGradientPKdPdS1_ii)
        /*0008*/ 	.word	0x0000001e


	//----- nvinfo : EIATTR_FRAME_SIZE
	.align		4
.L_1:
        /*000c*/ 	.byte	0x04, 0x11
        /*000e*/ 	.short	(.L_3 - .L_2)
	.align		4
.L_2:
        /*0010*/ 	.word	index@($__internal_1_$__cuda_sm20_dsqrt_rn_f64_mediumpath_v1)
        /*0014*/ 	.word	0x00000000


	//----- nvinfo : EIATTR_FRAME_SIZE
	.align		4
.L_3:
        /*0018*/ 	.byte	0x04, 0x11
        /*001a*/ 	.short	(.L_5 - .L_4)
	.align		4
.L_4:
        /*001c*/ 	.word	index@($__internal_0_$__cuda_sm20_div_rn_f64_full)
        /*0020*/ 	.word	0x00000000


	//----- nvinfo : EIATTR_FRAME_SIZE
	.align		4
.L_5:
        /*0024*/ 	.byte	0x04, 0x11
        /*0026*/ 	.short	(.L_7 - .L_6)
	.align		4
.L_6:
        /*0028*/ 	.word	index@(_Z13imageGradientPKdPdS1_ii)
        /*002c*/ 	.word	0x00000000


	//----- nvinfo : EIATTR_MIN_STACK_SIZE
	.align		4
.L_7:
        /*0030*/ 	.byte	0x04, 0x12
        /*0032*/ 	.short	(.L_9 - .L_8)
	.align		4
.L_8:
        /*0034*/ 	.word	index@(_Z13imageGradientPKdPdS1_ii)
        /*0038*/ 	.word	0x00000000
.L_9:


//--------------------- .nv.compat                --------------------------
	.section	.nv.compat,"",@"SHT_CUDA_COMPAT_INFO"
	.align	4
        /*0000*/ 	.byte	0x02, 0x09, 0x00, 0x00, 0x02, 0x02, 0x01, 0x00, 0x02, 0x05, 0x05, 0x00, 0x03, 0x07, 0x01, 0x01
        /*0010*/ 	.byte	0x02, 0x03, 0x00, 0x00, 0x02, 0x06, 0x01, 0x00, 0x04, 0x0b, 0x08, 0x00, 0x01, 0x00, 0x00, 0x00
        /*0020*/ 	.byte	0x00, 0x00, 0x00, 0x00


//--------------------- .nv.info._Z13imageGradientPKdPdS1_ii --------------------------
	.section	.nv.info._Z13imageGradientPKdPdS1_ii,"",@"SHT_CUDA_INFO"
	.sectionflags	@""
	.align	4


	//----- nvinfo : EIATTR_CUDA_API_VERSION
	.align		4
        /*0000*/ 	.byte	0x04, 0x37
        /*0002*/ 	.short	(.L_11 - .L_10)
.L_10:
        /*0004*/ 	.word	0x00000082


	//----- nvinfo : EIATTR_KPARAM_INFO
	.align		4
.L_11:
        /*0008*/ 	.byte	0x04, 0x17
        /*000a*/ 	.short	(.L_13 - .L_12)
.L_12:
        /*000c*/ 	.word	0x00000000
        /*0010*/ 	.short	0x0004
        /*0012*/ 	.short	0x001c
        /*0014*/ 	.byte	0x00, 0xf0, 0x11, 0x00


	//----- nvinfo : EIATTR_KPARAM_INFO
	.align		4
.L_13:
        /*0018*/ 	.byte	0x04, 0x17
        /*001a*/ 	.short	(.L_15 - .L_14)
.L_14:
        /*001c*/ 	.word	0x00000000
        /*0020*/ 	.short	0x0003
        /*0022*/ 	.short	0x0018
        /*0024*/ 	.byte	0x00, 0xf0, 0x11, 0x00


	//----- nvinfo : EIATTR_KPARAM_INFO
	.align		4
.L_15:
        /*0028*/ 	.byte	0x04, 0x17
        /*002a*/ 	.short	(.L_17 - .L_16)
.L_16:
        /*002c*/ 	.word	0x00000000
        /*0030*/ 	.short	0x0002
        /*0032*/ 	.short	0x0010
        /*0034*/ 	.byte	0x00, 0xf5, 0x21, 0x00


	//----- nvinfo : EIATTR_KPARAM_INFO
	.align		4
.L_17:
        /*0038*/ 	.byte	0x04, 0x17
        /*003a*/ 	.short	(.L_19 - .L_18)
.L_18:
        /*003c*/ 	.word	0x00000000
        /*0040*/ 	.short	0x0001
        /*0042*/ 	.short	0x0008
        /*0044*/ 	.byte	0x00, 0xf5, 0x21, 0x00


	//----- nvinfo : EIATTR_KPARAM_INFO
	.align		4
.L_19:
        /*0048*/ 	.byte	0x04, 0x17
        /*004a*/ 	.short	(.L_21 - .L_20)
.L_20:
        /*004c*/ 	.word	0x00000000
        /*0050*/ 	.short	0x0000
        /*0052*/ 	.short	0x0000
        /*0054*/ 	.byte	0x00, 0xf5, 0x21, 0x00


	//----- nvinfo : EIATTR_SPARSE_MMA_MASK
	.align		4
.L_21:
        /*0058*/ 	.byte	0x03, 0x50
        /*005a*/ 	.short	0x0000


	//----- nvinfo : EIATTR_MAXREG_COUNT
	.align		4
        /*005c*/ 	.byte	0x03, 0x1b
        /*005e*/ 	.short	0x00ff


	//----- nvinfo : EIATTR_MERCURY_ISA_VERSION
	.align		4
        /*0060*/ 	.byte	0x03, 0x5f
        /*0062*/ 	.short	0x0101


	//----- nvinfo : EIATTR_VRC_CTA_INIT_COUNT
	.align		4
        /*0064*/ 	.byte	0x02, 0x4a
	.zero		1
	.zero		1


	//----- nvinfo : EIATTR_EXIT_INSTR_OFFSETS
	.align		4
        /*0068*/ 	.byte	0x04, 0x1c
        /*006a*/ 	.short	(.L_23 - .L_22)


	//   ....[0]....
.L_22:
        /*006c*/ 	.word	0x00000950


	//   ....[1]....
        /*0070*/ 	.word	0x00000d90


	//----- nvinfo : EIATTR_CRS_STACK_SIZE
	.align		4
.L_23:
        /*0074*/ 	.byte	0x04, 0x1e
        /*0076*/ 	.short	(.L_25 - .L_24)
.L_24:
        /*0078*/ 	.word	0x00000000


	//----- nvinfo : EIATTR_CBANK_PARAM_SIZE
	.align		4
.L_25:
        /*007c*/ 	.byte	0x03, 0x19
        /*007e*/ 	.short	0x0020


	//----- nvinfo : EIATTR_PARAM_CBANK
	.align		4
        /*0080*/ 	.byte	0x04, 0x0a
        /*0082*/ 	.short	(.L_27 - .L_26)
	.align		4
.L_26:
        /*0084*/ 	.word	index@(.nv.constant0._Z13imageGradientPKdPdS1_ii)
        /*0088*/ 	.short	0x0380
        /*008a*/ 	.short	0x0020


	//----- nvinfo : EIATTR_SW_WAR
	.align		4
.L_27:
        /*008c*/ 	.byte	0x04, 0x36
        /*008e*/ 	.short	(.L_29 - .L_28)
.L_28:
        /*0090*/ 	.word	0x00000008
.L_29:


//--------------------- .nv.callgraph             --------------------------
	.section	.nv.callgraph,"",@"SHT_CUDA_CALLGRAPH"
	.align	4
	.sectionentsize	8
	.align		4
        /*0000*/ 	.word	0x00000000
	.align		4
        /*0004*/ 	.word	0xffffffff
	.align		4
        /*0008*/ 	.word	0x00000000
	.align		4
        /*000c*/ 	.word	0xfffffffe
	.align		4
        /*0010*/ 	.word	0x00000000
	.align		4
        /*0014*/ 	.word	0xfffffffd
	.align		4
        /*0018*/ 	.word	0x00000000
	.align		4
        /*001c*/ 	.word	0xfffffffc


//--------------------- .text._Z13imageGradientPKdPdS1_ii --------------------------
	.section	.text._Z13imageGradientPKdPdS1_ii,"ax",@progbits
	.align	128
        .global         _Z13imageGradientPKdPdS1_ii
        .type           _Z13imageGradientPKdPdS1_ii,@function
        .size           _Z13imageGradientPKdPdS1_ii,(.L_x_15 - _Z13imageGradientPKdPdS1_ii)
        .other          _Z13imageGradientPKdPdS1_ii,@"STO_CUDA_ENTRY STV_DEFAULT"
_Z13imageGradientPKdPdS1_ii:
.text._Z13imageGradientPKdPdS1_ii:
[----:B------:R-:W-:Y:S01]  /*0000*/  LDC R1, c[0x0][0x37c] ;  /* 0x0000df00ff017b82 */ /* 0x000fe20000000800 */
[----:B------:R-:W0:Y:S07]  /*0010*/  S2R R3, SR_TID.X ;  /* 0x0000000000037919 */ /* 0x000e2e0000002100 */
[----:B------:R-:W0:Y:S01]  /*0020*/  S2UR UR4, SR_CTAID.X ;  /* 0x00000000000479c3 */ /* 0x000e220000002500 */
[----:B------:R-:W1:Y:S01]  /*0030*/  LDCU.64 UR6, c[0x0][0x398] ;  /* 0x00007300ff0677ac */ /* 0x000e620008000a00 */
[----:B------:R-:W2:Y:S06]  /*0040*/  S2R R5, SR_TID.Y ;  /* 0x0000000000057919 */ /* 0x000eac0000002200 */
[----:B------:R-:W0:Y:S08]  /*0050*/  LDC R2, c[0x0][0x360] ;  /* 0x0000d800ff027b82 */ /* 0x000e300000000800 */
[----:B------:R-:W2:Y:S08]  /*0060*/  S2UR UR5, SR_CTAID.Y ;  /* 0x00000000000579c3 */ /* 0x000eb00000002600 */
[----:B------:R-:W2:Y:S01]  /*0070*/  LDC R0, c[0x0][0x364] ;  /* 0x0000d900ff007b82 */ /* 0x000ea20000000800 */
[----:B0-----:R-:W-:-:S05]  /*0080*/  IMAD R2, R2, UR4, R3 ;  /* 0x0000000402027c24 */ /* 0x001fca000f8e0203 */
[C---:B-1----:R-:W-:Y:S02]  /*0090*/  ISETP.GT.AND P1, PT, R2.reuse, UR6, PT ;  /* 0x0000000602007c0c */ /* 0x042fe4000bf24270 */
[C---:B------:R-:W-:Y:S02]  /*00a0*/  ISETP.GE.AND P3, PT, R2.reuse, UR6, PT ;  /* 0x0000000602007c0c */ /* 0x040fe4000bf66270 */
[C---:B------:R-:W-:Y:S02]  /*00b0*/  ISETP.LT.OR P2, PT, R2.reuse, 0x1, P1 ;  /* 0x000000010200780c */ /* 0x040fe40000f41670 */
[----:B------:R-:W-:Y:S01]  /*00c0*/  ISETP.LT.OR P1, PT, R2, RZ, P3 ;  /* 0x000000ff0200720c */ /* 0x000fe20001f21670 */
[----:B--2---:R-:W-:Y:S01]  /*00d0*/  IMAD R3, R0, UR5, R5 ;  /* 0x0000000500037c24 */ /* 0x004fe2000f8e0205 */
[----:B------:R-:W0:Y:S01]  /*00e0*/  LDCU.64 UR4, c[0x0][0x358] ;  /* 0x00006b00ff0477ac */ /* 0x000e220008000a00 */
[----:B------:R-:W-:Y:S02]  /*00f0*/  VIADD R0, R2, 0x1 ;  /* 0x0000000102007836 */ /* 0x000fe40000000000 */
[C---:B------:R-:W-:Y:S01]  /*0100*/  VIADD R16, R3.reuse, 0x1 ;  /* 0x0000000103107836 */ /* 0x040fe20000000000 */
[----:B------:R-:W-:-:S02]  /*0110*/  ISETP.GE.AND P0, PT, R3, UR7, PT ;  /* 0x0000000703007c0c */ /* 0x000fc4000bf06270 */
[C---:B------:R-:W-:Y:S02]  /*0120*/  ISETP.GT.AND P4, PT, R3.reuse, UR7, PT ;  /* 0x0000000703007c0c */ /* 0x040fe4000bf84270 */
[----:B------:R-:W-:Y:S02]  /*0130*/  ISETP.GE.OR P0, PT, R0, UR6, P0 ;  /* 0x0000000600007c0c */ /* 0x000fe40008706670 */
[C---:B------:R-:W-:Y:S02]  /*0140*/  ISETP.GE.OR P2, PT, R3.reuse, UR7, P2 ;  /* 0x0000000703007c0c */ /* 0x040fe40009746670 */
[----:B------:R-:W-:Y:S02]  /*0150*/  ISETP.LT.OR P0, PT, R2, -0x1, P0 ;  /* 0xffffffff0200780c */ /* 0x000fe40000701670 */
[----:B------:R-:W-:Y:S02]  /*0160*/  ISETP.EQ.OR P3, PT, R3, RZ, P4 ;  /* 0x000000ff0300720c */ /* 0x000fe40002762670 */
[----:B------:R-:W-:-:S02]  /*0170*/  ISETP.GE.OR P4, PT, R16, UR7, P1 ;  /* 0x0000000710007c0c */ /* 0x000fc40008f86670 */
[----:B------:R-:W-:-:S05]  /*0180*/  PLOP3.LUT P3, PT, P1, P3, PT, 0xf8, 0x8f ;  /* 0x00000000008f781c */ /* 0x000fca0000f67f70 */
[----:B------:R-:W1:Y:S01]  /*0190*/  @!P2 LDC.64 R10, c[0x0][0x380] ;  /* 0x0000e000ff0aab82 */ /* 0x000e620000000a00 */
[C---:B------:R-:W-:Y:S02]  /*01a0*/  @!P2 IMAD R19, R3.reuse, UR6, RZ ;  /* 0x000000060313ac24 */ /* 0x040fe4000f8e02ff */
[----:B------:R-:W-:-:S05]  /*01b0*/  @!P0 IMAD R9, R3, UR6, RZ ;  /* 0x0000000603098c24 */ /* 0x000fca000f8e02ff */
[----:B------:R-:W2:Y:S01]  /*01c0*/  @!P0 LDC.64 R14, c[0x0][0x380] ;  /* 0x0000e000ff0e8b82 */ /* 0x000ea20000000a00 */
[----:B------:R-:W-:Y:S01]  /*01d0*/  @!P0 IADD3 R8, P5, PT, R0, R9, RZ ;  /* 0x0000000900088210 */ /* 0x000fe20007fbe0ff */
[----:B------:R-:W-:Y:S02]  /*01e0*/  @!P2 VIADD R0, R2, 0xffffffff ;  /* 0xffffffff0200a836 */ /* 0x000fe40000000000 */
[----:B------:R-:W-:Y:S01]  /*01f0*/  @!P3 VIADD R12, R3, 0xffffffff ;  /* 0xffffffff030cb836 */ /* 0x000fe20000000000 */
[----:B------:R-:W-:-:S03]  /*0200*/  @!P0 LEA.HI.X.SX32 R9, R9, RZ, 0x1, P5 ;  /* 0x000000ff09098211 */ /* 0x000fc600028f0eff */
[----:B------:R-:W3:Y:S01]  /*0210*/  @!P3 LDC.64 R6, c[0x0][0x380] ;  /* 0x0000e000ff06bb82 */ /* 0x000ee20000000a00 */
[----:B------:R-:W-:-:S07]  /*0220*/  @!P3 IMAD R13, R12, UR6, RZ ;  /* 0x000000060c0dbc24 */ /* 0x000fce000f8e02ff */
[----:B------:R-:W4:Y:S01]  /*0230*/  @!P4 LDC.64 R4, c[0x0][0x380] ;  /* 0x0000e000ff04cb82 */ /* 0x000f220000000a00 */
[----:B------:R-:W-:Y:S01]  /*0240*/  @!P4 IMAD R17, R16, UR6, RZ ;  /* 0x000000061011cc24 */ /* 0x000fe2000f8e02ff */
[----:B--2---:R-:W-:-:S04]  /*0250*/  @!P0 LEA R14, P5, R8, R14, 0x3 ;  /* 0x0000000e080e8211 */ /* 0x004fc800078a18ff */
[----:B------:R-:W-:Y:S02]  /*0260*/  @!P0 LEA.HI.X R15, R8, R15, R9, 0x3, P5 ;  /* 0x0000000f080f8211 */ /* 0x000fe400028f1c09 */
[----:B------:R-:W-:Y:S02]  /*0270*/  CS2R R8, SRZ ;  /* 0x0000000000087805 */ /* 0x000fe4000001ff00 */
[C---:B------:R-:W-:Y:S02]  /*0280*/  @!P2 IADD3 R18, P5, PT, R19.reuse, R0, RZ ;  /* 0x000000001312a210 */ /* 0x040fe40007fbe0ff */
[----:B------:R-:W-:Y:S02]  /*0290*/  @!P3 IADD3 R16, P6, PT, R2, R13, RZ ;  /* 0x0000000d0210b210 */ /* 0x000fe40007fde0ff */
[----:B------:R-:W-:Y:S01]  /*02a0*/  @!P2 LEA.HI.X.SX32 R12, R19, RZ, 0x1, P5 ;  /* 0x000000ff130ca211 */ /* 0x000fe200028f0eff */
[----:B0-----:R0:W2:Y:S01]  /*02b0*/  @!P0 LDG.E.64 R8, desc[UR4][R14.64] ;  /* 0x000000040e088981 */ /* 0x0010a2000c1e1b00 */
[----:B-1----:R-:W-:-:S02]  /*02c0*/  @!P2 LEA R10, P5, R18, R10, 0x3 ;  /* 0x0000000a120aa211 */ /* 0x002fc400078a18ff */
[----:B------:R-:W-:Y:S02]  /*02d0*/  @!P4 IADD3 R0, P0, PT, R2, R17, RZ ;  /* 0x000000110200c210 */ /* 0x000fe40007f1e0ff */
[----:B------:R-:W-:Y:S02]  /*02e0*/  @!P2 LEA.HI.X R11, R18, R11, R12, 0x3, P5 ;  /* 0x0000000b120ba211 */ /* 0x000fe400028f1c0c */
[----:B------:R-:W-:Y:S02]  /*02f0*/  @!P3 LEA.HI.X.SX32 R13, R13, RZ, 0x1, P6 ;  /* 0x000000ff0d0db211 */ /* 0x000fe400030f0eff */
[----:B---3--:R-:W-:Y:S02]  /*0300*/  @!P3 LEA R12, P5, R16, R6, 0x3 ;  /* 0x00000006100cb211 */ /* 0x008fe400078a18ff */
[----:B0-----:R-:W-:Y:S02]  /*0310*/  CS2R R14, SRZ ;  /* 0x00000000000e7805 */ /* 0x001fe4000001ff00 */
[----:B------:R-:W-:-:S02]  /*0320*/  @!P4 LEA.HI.X.SX32 R17, R17, RZ, 0x1, P0 ;  /* 0x000000ff1111c211 */ /* 0x000fc400000f0eff */
[----:B----4-:R-:W-:Y:S02]  /*0330*/  @!P4 LEA R4, P0, R0, R4, 0x3 ;  /* 0x000000040004c211 */ /* 0x010fe400078018ff */
[----:B------:R-:W-:Y:S02]  /*0340*/  @!P3 LEA.HI.X R13, R16, R7, R13, 0x3, P5 ;  /* 0x00000007100db211 */ /* 0x000fe400028f1c0d */
[----:B------:R-:W-:Y:S02]  /*0350*/  CS2R R6, SRZ ;  /* 0x0000000000067805 */ /* 0x000fe4000001ff00 */
[----:B------:R-:W-:Y:S02]  /*0360*/  @!P4 LEA.HI.X R5, R0, R5, R17, 0x3, P0 ;  /* 0x000000050005c211 */ /* 0x000fe400000f1c11 */
[----:B------:R-:W-:Y:S01]  /*0370*/  CS2R R16, SRZ ;  /* 0x0000000000107805 */ /* 0x000fe2000001ff00 */
[----:B------:R-:W3:Y:S04]  /*0380*/  @!P3 LDG.E.64 R14, desc[UR4][R12.64] ;  /* 0x000000040c0eb981 */ /* 0x000ee8000c1e1b00 */
[----:B------:R-:W2:Y:S04]  /*0390*/  @!P2 LDG.E.64 R6, desc[UR4][R10.64] ;  /* 0x000000040a06a981 */ /* 0x000ea8000c1e1b00 */
[----:B------:R-:W3:Y:S01]  /*03a0*/  @!P4 LDG.E.64 R16, desc[UR4][R4.64] ;  /* 0x000000040410c981 */ /* 0x000ee2000c1e1b00 */
[----:B------:R-:W-:Y:S01]  /*03b0*/  BSSY.RECONVERGENT B0, `(.L_x_0) ;  /* 0x000001e000007945 */ /* 0x000fe20003800200 */
[----:B--2---:R-:W-:-:S02]  /*03c0*/  DADD R8, -R6, R8 ;  /* 0x0000000006087229 */ /* 0x004fc40000000108 */
[----:B---3--:R-:W-:-:S06]  /*03d0*/  DADD R6, -R16, R14 ;  /* 0x0000000010067229 */ /* 0x008fcc000000010e */
[----:B------:R-:W-:Y:S02]  /*03e0*/  DADD R18, -RZ, |R8| ;  /* 0x00000000ff127229 */ /* 0x000fe40000000508 */
[----:B------:R-:W-:Y:S02]  /*03f0*/  DADD R16, -RZ, |R6| ;  /* 0x00000000ff107229 */ /* 0x000fe40000000506 */
[----:B------:R-:W-:-:S08]  /*0400*/  DSETP.GT.AND P2, PT, |R6|, |R8|, PT ;  /* 0x400000080600722a */ /* 0x000fd00003f44200 */
[----:B------:R-:W-:-:S04]  /*0410*/  FSEL R25, R17, R19, P2 ;  /* 0x0000001311197208 */ /* 0x000fc80001000000 */
[----:B------:R-:W0:Y:S01]  /*0420*/  MUFU.RCP64H R15, R25 ;  /* 0x00000019000f7308 */ /* 0x000e220000001800 */
[----:B------:R-:W-:Y:S01]  /*0430*/  FSEL R24, R16, R18, P2 ;  /* 0x0000001210187208 */ /* 0x000fe20001000000 */
[----:B------:R-:W-:-:S06]  /*0440*/  IMAD.MOV.U32 R14, RZ, RZ, 0x1 ;  /* 0x00000001ff0e7424 */ /* 0x000fcc00078e00ff */
[----:B0-----:R-:W-:-:S08]  /*0450*/  DFMA R10, -R24, R14, 1 ;  /* 0x3ff00000180a742b */ /* 0x001fd0000000010e */
[----:B------:R-:W-:-:S08]  /*0460*/  DFMA R10, R10, R10, R10 ;  /* 0x0000000a0a0a722b */ /* 0x000fd0000000000a */
[----:B------:R-:W-:-:S08]  /*0470*/  DFMA R10, R14, R10, R14 ;  /* 0x0000000a0e0a722b */ /* 0x000fd0000000000e */
[----:B------:R-:W-:Y:S01]  /*0480*/  DFMA R4, -R24, R10, 1 ;  /* 0x3ff000001804742b */ /* 0x000fe2000000010a */
[----:B------:R-:W-:Y:S02]  /*0490*/  FSEL R14, R18, R16, P2 ;  /* 0x00000010120e7208 */ /* 0x000fe40001000000 */
[----:B------:R-:W-:-:S05]  /*04a0*/  FSEL R15, R19, R17, P2 ;  /* 0x00000011130f7208 */ /* 0x000fca0001000000 */
[----:B------:R-:W-:-:S08]  /*04b0*/  DFMA R4, R10, R4, R10 ;  /* 0x000000040a04722b */ /* 0x000fd0000000000a */
[----:B------:R-:W-:-:S08]  /*04c0*/  DMUL R10, R4, R14 ;  /* 0x0000000e040a7228 */ /* 0x000fd00000000000 */
[----:B------:R-:W-:-:S08]  /*04d0*/  DFMA R12, -R24, R10, R14 ;  /* 0x0000000a180c722b */ /* 0x000fd0000000010e */
[----:B------:R-:W-:Y:S01]  /*04e0*/  DFMA R4, R4, R12, R10 ;  /* 0x0000000c0404722b */ /* 0x000fe2000000000a */
[----:B------:R-:W-:-:S09]  /*04f0*/  FSETP.GEU.AND P3, PT, |R15|, 6.5827683646048100446e-37, PT ;  /* 0x036000000f00780b */ /* 0x000fd20003f6e200 */
[----:B------:R-:W-:-:S05]  /*0500*/  FFMA R0, RZ, R25, R5 ;  /* 0x00000019ff007223 */ /* 0x000fca0000000005 */
[----:B------:R-:W-:Y:S01]  /*0510*/  FSETP.GT.AND P0, PT, |R0|, 1.469367938527859385e-39, PT ;  /* 0x001000000000780b */ /* 0x000fe20003f04200 */
[----:B------:R-:W-:-:S08]  /*0520*/  DMUL R10, R6, R6 ;  /* 0x00000006060a7228 */ /* 0x000fd00000000000 */
[----:B------:R-:W-:-:S04]  /*0530*/  DFMA R10, R8, R8, R10 ;  /* 0x00000008080a722b */ /* 0x000fc8000000000a */
[----:B------:R-:W-:Y:S07]  /*0540*/  @P0 BRA P3, `(.L_x_1) ;  /* 0x0000000000100947 */ /* 0x000fee0001800000 */
[----:B------:R-:W-:-:S07]  /*0550*/  MOV R0, 0x570 ;  /* 0x0000057000007802 */ /* 0x000fce0000000f00 */
[----:B------:R-:W-:Y:S05]  /*0560*/  CALL.REL.NOINC `($__internal_0_$__cuda_sm20_div_rn_f64_full) ;  /* 0x00000008000c7944 */ /* 0x000fea0003c00000 */
[----:B------:R-:W-:Y:S02]  /*0570*/  IMAD.MOV.U32 R4, RZ, RZ, R12 ;  /* 0x000000ffff047224 */ /* 0x000fe400078e000c */
[----:B------:R-:W-:-:S07]  /*0580*/  IMAD.MOV.U32 R5, RZ, RZ, R13 ;  /* 0x000000ffff057224 */ /* 0x000fce00078e000d */
.L_x_1:
[----:B------:R-:W-:Y:S05]  /*0590*/  BSYNC.RECONVERGENT B0 ;  /* 0x0000000000007941 */ /* 0x000fea0003800200 */
.L_x_0:
[----:B------:R-:W-:Y:S01]  /*05a0*/  DMUL R14, R4, R4 ;  /* 0x00000004040e7228 */ /* 0x000fe20000000000 */
[----:B------:R-:W-:Y:S01]  /*05b0*/  IMAD.MOV.U32 R12, RZ, RZ, -0x2449a4b7 ;  /* 0xdbb65b49ff0c7424 */ /* 0x000fe200078e00ff */
[----:B------:R-:W-:Y:S01]  /*05c0*/  UMOV UR6, 0x2a25ff7e ;  /* 0x2a25ff7e00067882 */ /* 0x000fe20000000000 */
[----:B------:R-:W-:Y:S01]  /*05d0*/  IMAD.MOV.U32 R13, RZ, RZ, 0x3f2d3b63 ;  /* 0x3f2d3b63ff0d7424 */ /* 0x000fe200078e00ff */
[----:B------:R-:W-:Y:S01]  /*05e0*/  UMOV UR7, 0x3ef53e1d ;  /* 0x3ef53e1d00077882 */ /* 0x000fe20000000000 */
[----:B------:R-:W0:Y:S04]  /*05f0*/  LDCU UR8, c[0x0][0x39c] ;  /* 0x00007380ff0877ac */ /* 0x000e280008000800 */
[----:B------:R-:W-:Y:S01]  /*0600*/  DFMA R12, R14, -UR6, R12 ;  /* 0x800000060e0c7c2b */ /* 0x000fe2000800000c */
[----:B------:R-:W-:Y:S01]  /*0610*/  UMOV UR6, 0x8dde082e ;  /* 0x8dde082e00067882 */ /* 0x000fe20000000000 */
[----:B------:R-:W-:-:S06]  /*0620*/  UMOV UR7, 0x3f531278 ;  /* 0x3f53127800077882 */ /* 0x000fcc0000000000 */
[----:B------:R-:W-:Y:S01]  /*0630*/  DFMA R12, R14, R12, -UR6 ;  /* 0x800000060e0c7e2b */ /* 0x000fe2000800000c */
[----:B------:R-:W-:Y:S01]  /*0640*/  UMOV UR6, 0xc8249315 ;  /* 0xc824931500067882 */ /* 0x000fe20000000000 */
[----:B------:R-:W-:Y:S01]  /*0650*/  UMOV UR7, 0x3f6f9690 ;  /* 0x3f6f969000077882 */ /* 0x000fe20000000000 */
[----:B0-----:R-:W-:-:S05]  /*0660*/  ISETP.GE.OR P1, PT, R3, UR8, P1 ;  /* 0x0000000803007c0c */ /* 0x001fca0008f26670 */
[----:B------:R-:W-:Y:S01]  /*0670*/  DFMA R12, R14, R12, UR6 ;  /* 0x000000060e0c7e2b */ /* 0x000fe2000800000c */
[----:B------:R-:W-:Y:S01]  /*0680*/  UMOV UR6, 0xabc7cf0d ;  /* 0xabc7cf0d00067882 */ /* 0x000fe20000000000 */
[----:B------:R-:W-:-:S06]  /*0690*/  UMOV UR7, 0x3f82cf5a ;  /* 0x3f82cf5a00077882 */ /* 0x000fcc0000000000 */
[----:B------:R-:W-:Y:S01]  /*06a0*/  DFMA R12, R14, R12, -UR6 ;  /* 0x800000060e0c7e2b */ /* 0x000fe2000800000c */
[----:B------:R-:W-:Y:S01]  /*06b0*/  UMOV UR6, 0xb2a3bfde ;  /* 0xb2a3bfde00067882 */ /* 0x000fe20000000000 */
[----:B------:R-:W-:-:S06]  /*06c0*/  UMOV UR7, 0x3f9162b0 ;  /* 0x3f9162b000077882 */ /* 0x000fcc0000000000 */
        /* <DEDUP_REMOVED lines=40> */
[----:B------:R-:W-:Y:S10]  /*0950*/  @P1 EXIT ;  /* 0x000000000000194d */ /* 0x000ff40003800000 */
[----:B------:R-:W0:Y:S01]  /*0960*/  MUFU.RSQ64H R13, R11 ;  /* 0x0000000b000d7308 */ /* 0x000e220000001c00 */
[----:B------:R-:W-:Y:S01]  /*0970*/  DMUL R14, R14, R16 ;  /* 0x000000100e0e7228 */ /* 0x000fe20000000000 */
[----:B------:R-:W-:Y:S01]  /*0980*/  VIADD R12, R11, 0xfcb00000 ;  /* 0xfcb000000b0c7836 */ /* 0x000fe20000000000 */
[----:B------:R-:W-:Y:S01]  /*0990*/  ISETP.GE.AND P1, PT, R9, RZ, PT ;  /* 0x000000ff0900720c */ /* 0x000fe20003f26270 */
[----:B------:R-:W-:Y:S01]  /*09a0*/  @!P2 IMAD.MOV.U32 R22, RZ, RZ, 0x54442d18 ;  /* 0x54442d18ff16a424 */ /* 0x000fe200078e00ff */
[----:B------:R-:W-:Y:S01]  /*09b0*/  DSETP.NEU.AND P3, PT, R24, RZ, PT ;  /* 0x000000ff1800722a */ /* 0x000fe20003f6d000 */
[----:B------:R-:W-:Y:S01]  /*09c0*/  @!P2 IMAD.MOV.U32 R23, RZ, RZ, 0x400921fb ;  /* 0x400921fbff17a424 */ /* 0x000fe200078e00ff */
[----:B------:R-:W-:Y:S01]  /*09d0*/  @P2 PLOP3.LUT P0, PT, P1, PT, PT, 0x80, 0x8 ;  /* 0x000000000008281c */ /* 0x000fe20000f0f070 */
[----:B------:R-:W-:Y:S01]  /*09e0*/  IMAD.MOV.U32 R16, RZ, RZ, 0x0 ;  /* 0x00000000ff107424 */ /* 0x000fe200078e00ff */
[----:B------:R-:W-:Y:S01]  /*09f0*/  DFMA R14, R14, R4, R4 ;  /* 0x000000040e0e722b */ /* 0x000fe20000000004 */
[----:B------:R-:W-:Y:S01]  /*0a00*/  IMAD.MOV.U32 R17, RZ, RZ, 0x3fd80000 ;  /* 0x3fd80000ff117424 */ /* 0x000fe200078e00ff */
[----:B------:R-:W-:Y:S01]  /*0a10*/  BSSY.RECONVERGENT B0, `(.L_x_2) ;  /* 0x0000029000007945 */ /* 0x000fe20003800200 */
[----:B------:R-:W-:-:S02]  /*0a20*/  @P2 IMAD.MOV.U32 R24, RZ, RZ, 0x54442d18 ;  /* 0x54442d18ff182424 */ /* 0x000fc400078e00ff */
[----:B------:R-:W-:Y:S01]  /*0a30*/  @P2 IMAD.MOV.U32 R25, RZ, RZ, 0x3ff921fb ;  /* 0x3ff921fbff192424 */ /* 0x000fe200078e00ff */
[----:B0-----:R-:W-:Y:S02]  /*0a40*/  DMUL R4, R12, R12 ;  /* 0x0000000c0c047228 */ /* 0x001fe40000000000 */
[----:B------:R-:W-:-:S06]  /*0a50*/  @P2 DADD R18, -RZ, -R14 ;  /* 0x00000000ff122229 */ /* 0x000fcc000000090e */
[----:B------:R-:W-:-:S04]  /*0a60*/  DFMA R4, R10, -R4, 1 ;  /* 0x3ff000000a04742b */ /* 0x000fc80000000804 */
[----:B------:R-:W-:Y:S02]  /*0a70*/  @P2 FSEL R20, R14, R18, !P0 ;  /* 0x000000120e142208 */ /* 0x000fe40004000000 */
[----:B------:R-:W-:Y:S01]  /*0a80*/  @P2 FSEL R21, R15, R19, !P0 ;  /* 0x000000130f152208 */ /* 0x000fe20004000000 */
[----:B------:R-:W-:Y:S01]  /*0a90*/  @!P2 DADD R18, -R14, R22 ;  /* 0x000000000e12a229 */ /* 0x000fe20000000116 */
[----:B------:R-:W-:Y:S01]  /*0aa0*/  @!P2 PLOP3.LUT P0, PT, P1, PT, PT, 0x80, 0x8 ;  /* 0x000000000008a81c */ /* 0x000fe20000f0f070 */
[----:B------:R-:W-:Y:S02]  /*0ab0*/  DFMA R22, R4, R16, 0.5 ;  /* 0x3fe000000416742b */ /* 0x000fe40000000010 */
[----:B------:R-:W-:Y:S02]  /*0ac0*/  DMUL R4, R12, R4 ;  /* 0x000000040c047228 */ /* 0x000fe40000000000 */
[----:B------:R-:W-:Y:S02]  /*0ad0*/  @P2 DADD R16, R20, R24 ;  /* 0x0000000014102229 */ /* 0x000fe40000000018 */
[----:B------:R-:W-:-:S02]  /*0ae0*/  @P3 DSETP.NEU.AND P1, PT, |R8|, |R6|, PT ;  /* 0x400000060800322a */ /* 0x000fc40003f2d200 */
[----:B------:R-:W-:Y:S02]  /*0af0*/  DADD R20, |R8|, |R6| ;  /* 0x0000000008147229 */ /* 0x000fe40000000606 */
[----:B------:R-:W-:Y:S01]  /*0b00*/  DFMA R4, R22, R4, R12 ;  /* 0x000000041604722b */ /* 0x000fe2000000000c */
[----:B------:R-:W-:Y:S01]  /*0b10*/  @!P2 FSEL R17, R19, R15, !P0 ;  /* 0x0000000f1311a208 */ /* 0x000fe20004000000 */
[----:B------:R-:W-:Y:S01]  /*0b20*/  @P3 IMAD.MOV.U32 R15, RZ, RZ, 0x7f3321d2 ;  /* 0x7f3321d2ff0f3424 */ /* 0x000fe200078e00ff */
[----:B------:R-:W-:Y:S01]  /*0b30*/  @!P2 FSEL R16, R18, R14, !P0 ;  /* 0x0000000e1210a208 */ /* 0x000fe20004000000 */
[----:B------:R-:W-:Y:S01]  /*0b40*/  @P3 IMAD.MOV.U32 R19, RZ, RZ, 0x4002d97c ;  /* 0x4002d97cff133424 */ /* 0x000fe200078e00ff */
[----:B------:R-:W-:Y:S02]  /*0b50*/  @!P3 FSEL R23, RZ, 2.1426990032196044922, P0 ;  /* 0x400921fbff17b808 */ /* 0x000fe40000000000 */
[----:B------:R-:W-:Y:S01]  /*0b60*/  @P3 FSEL R15, R15, 3.37028055040000000000e+12, !P0 ;  /* 0x54442d180f0f3808 */ /* 0x000fe20004000000 */
[----:B------:R-:W-:Y:S01]  /*0b70*/  DMUL R8, R10, R4 ;  /* 0x000000040a087228 */ /* 0x000fe20000000000 */
[----:B------:R-:W-:Y:S01]  /*0b80*/  @P3 FSEL R19, R19, 1.8213495016098022461, !P0 ;  /* 0x3fe921fb13133808 */ /* 0x000fe20004000000 */
[----:B------:R-:W-:Y:S01]  /*0b90*/  IMAD.MOV.U32 R18, RZ, RZ, R4 ;  /* 0x000000ffff127224 */ /* 0x000fe200078e0004 */
[----:B------:R-:W-:-:S02]  /*0ba0*/  @P3 FSEL R0, R15, R16, !P1 ;  /* 0x000000100f003208 */ /* 0x000fc40004800000 */
[----:B------:R-:W-:Y:S01]  /*0bb0*/  @P3 FSEL R17, R19, R17, !P1 ;  /* 0x0000001113113208 */ /* 0x000fe20004800000 */
[----:B------:R-:W-:Y:S01]  /*0bc0*/  VIADD R19, R5, 0xfff00000 ;  /* 0xfff0000005137836 */ /* 0x000fe20000000000 */
[----:B------:R-:W-:Y:S01]  /*0bd0*/  ISETP.GE.U32.AND P1, PT, R12, 0x7ca00000, PT ;  /* 0x7ca000000c00780c */ /* 0x000fe20003f26070 */
[----:B------:R-:W-:Y:S01]  /*0be0*/  DFMA R14, R8, -R8, R10 ;  /* 0x80000008080e722b */ /* 0x000fe2000000000a */
[----:B------:R-:W-:Y:S01]  /*0bf0*/  @!P3 FSEL R22, RZ, 3.37028055040000000000e+12, P0 ;  /* 0x54442d18ff16b808 */ /* 0x000fe20000000000 */
[----:B------:R-:W-:Y:S01]  /*0c00*/  @P3 IMAD.MOV.U32 R23, RZ, RZ, R17 ;  /* 0x000000ffff173224 */ /* 0x000fe200078e0011 */
[----:B------:R-:W-:Y:S01]  /*0c10*/  DSETP.NAN.AND P0, PT, R20, R20, PT ;  /* 0x000000141400722a */ /* 0x000fe20003f08000 */
[----:B------:R-:W-:-:S03]  /*0c20*/  @P3 IMAD.MOV.U32 R22, RZ, RZ, R0 ;  /* 0x000000ffff163224 */ /* 0x000fc600078e0000 */
[----:B------:R-:W-:Y:S01]  /*0c30*/  LOP3.LUT R7, R23, 0x80000000, R7, 0xb8, !PT ;  /* 0x8000000017077812 */ /* 0x000fe200078eb807 */
[----:B------:R-:W-:Y:S01]  /*0c40*/  DFMA R16, R14, R18, R8 ;  /* 0x000000120e10722b */ /* 0x000fe20000000008 */
[----:B------:R-:W-:Y:S02]  /*0c50*/  FSEL R6, R20, R22, P0 ;  /* 0x0000001614067208 */ /* 0x000fe40000000000 */
[----:B------:R-:W-:Y:S01]  /*0c60*/  FSEL R7, R21, R7, P0 ;  /* 0x0000000715077208 */ /* 0x000fe20000000000 */
[----:B------:R-:W-:Y:S07]  /*0c70*/  @!P1 BRA `(.L_x_3) ;  /* 0x0000000000089947 */ /* 0x000fee0003800000 */
[----:B------:R-:W-:-:S07]  /*0c80*/  MOV R0, 0xca0 ;  /* 0x00000ca000007802 */ /* 0x000fce0000000f00 */
[----:B------:R-:W-:Y:S05]  /*0c90*/  CALL.REL.NOINC `($__internal_1_$__cuda_sm20_dsqrt_rn_f64_mediumpath_v1) ;  /* 0x0000000400bc7944 */ /* 0x000fea0003c00000 */
.L_x_3:
[----:B------:R-:W-:Y:S05]  /*0ca0*/  BSYNC.RECONVERGENT B0 ;  /* 0x0000000000007941 */ /* 0x000fea0003800200 */
.L_x_2:
[----:B------:R-:W0:Y:S01]  /*0cb0*/  LDCU UR10, c[0x0][0x398] ;  /* 0x00007300ff0a77ac */ /* 0x000e220008000800 */
[----:B------:R-:W1:Y:S01]  /*0cc0*/  LDCU.64 UR6, c[0x0][0x388] ;  /* 0x00007100ff0677ac */ /* 0x000e620008000a00 */
[----:B------:R-:W2:Y:S01]  /*0cd0*/  LDCU.64 UR8, c[0x0][0x390] ;  /* 0x00007200ff0877ac */ /* 0x000ea20008000a00 */
[----:B0-----:R-:W-:-:S05]  /*0ce0*/  IMAD R3, R3, UR10, RZ ;  /* 0x0000000a03037c24 */ /* 0x001fca000f8e02ff */
[----:B------:R-:W-:-:S04]  /*0cf0*/  IADD3 R0, P0, PT, R2, R3, RZ ;  /* 0x0000000302007210 */ /* 0x000fc80007f1e0ff */
[----:B------:R-:W-:Y:S01]  /*0d00*/  LEA.HI.X.SX32 R3, R3, RZ, 0x1, P0 ;  /* 0x000000ff03037211 */ /* 0x000fe200000f0eff */
[----:B------:R-:W-:-:S03]  /*0d10*/  IMAD.SHL.U32 R4, R0, 0x8, RZ ;  /* 0x0000000800047824 */ /* 0x000fc600078e00ff */
[----:B------:R-:W-:Y:S02]  /*0d20*/  SHF.L.U64.HI R0, R0, 0x3, R3 ;  /* 0x0000000300007819 */ /* 0x000fe40000010203 */
[C---:B-1----:R-:W-:Y:S02]  /*0d30*/  IADD3 R2, P0, PT, R4.reuse, UR6, RZ ;  /* 0x0000000604027c10 */ /* 0x042fe4000ff1e0ff */
[----:B--2---:R-:W-:Y:S02]  /*0d40*/  IADD3 R4, P1, PT, R4, UR8, RZ ;  /* 0x0000000804047c10 */ /* 0x004fe4000ff3e0ff */
[C---:B------:R-:W-:Y:S02]  /*0d50*/  IADD3.X R3, PT, PT, R0.reuse, UR7, RZ, P0, !PT ;  /* 0x0000000700037c10 */ /* 0x040fe400087fe4ff */
[----:B------:R-:W-:-:S03]  /*0d60*/  IADD3.X R5, PT, PT, R0, UR9, RZ, P1, !PT ;  /* 0x0000000900057c10 */ /* 0x000fc60008ffe4ff */
[----:B------:R-:W-:Y:S04]  /*0d70*/  STG.E.64 desc[UR4][R2.64], R16 ;  /* 0x0000001002007986 */ /* 0x000fe8000c101b04 */
[----:B------:R-:W-:Y:S01]  /*0d80*/  STG.E.64 desc[UR4][R4.64], R6 ;  /* 0x0000000604007986 */ /* 0x000fe2000c101b04 */
[----:B------:R-:W-:Y:S05]  /*0d90*/  EXIT ;  /* 0x000000000000794d */ /* 0x000fea0003800000 */
        .weak           $__internal_0_$__cuda_sm20_div_rn_f64_full
        .type           $__internal_0_$__cuda_sm20_div_rn_f64_full,@function
        .size           $__internal_0_$__cuda_sm20_div_rn_f64_full,($__internal_1_$__cuda_sm20_dsqrt_rn_f64_mediumpath_v1 - $__internal_0_$__cuda_sm20_div_rn_f64_full)
$__internal_0_$__cuda_sm20_div_rn_f64_full:
[----:B------:R-:W-:Y:S01]  /*0da0*/  IMAD.MOV.U32 R13, RZ, RZ, R15 ;  /* 0x000000ffff0d7224 */ /* 0x000fe200078e000f */
[C---:B------:R-:W-:Y:S01]  /*0db0*/  FSETP.GEU.AND P0, PT, |R25|.reuse, 1.469367938527859385e-39, PT ;  /* 0x001000001900780b */ /* 0x040fe20003f0e200 */
[----:B------:R-:W-:Y:S01]  /*0dc0*/  IMAD.MOV.U32 R12, RZ, RZ, R14 ;  /* 0x000000ffff0c7224 */ /* 0x000fe200078e000e */
[----:B------:R-:W-:Y:S01]  /*0dd0*/  LOP3.LUT R14, R25, 0x800fffff, RZ, 0xc0, !PT ;  /* 0x800fffff190e7812 */ /* 0x000fe200078ec0ff */
[----:B------:R-:W-:Y:S01]  /*0de0*/  IMAD.MOV.U32 R18, RZ, RZ, 0x1 ;  /* 0x00000001ff127424 */ /* 0x000fe200078e00ff */
[C---:B------:R-:W-:Y:S01]  /*0df0*/  FSETP.GEU.AND P4, PT, |R13|.reuse, 1.469367938527859385e-39, PT ;  /* 0x001000000d00780b */ /* 0x040fe20003f8e200 */
[----:B------:R-:W-:Y:S01]  /*0e00*/  IMAD.MOV.U32 R16, RZ, RZ, R12 ;  /* 0x000000ffff107224 */ /* 0x000fe200078e000c */
[----:B------:R-:W-:Y:S01]  /*0e10*/  LOP3.LUT R15, R14, 0x3ff00000, RZ, 0xfc, !PT ;  /* 0x3ff000000e0f7812 */ /* 0x000fe200078efcff */
[----:B------:R-:W-:Y:S01]  /*0e20*/  IMAD.MOV.U32 R14, RZ, RZ, R24 ;  /* 0x000000ffff0e7224 */ /* 0x000fe200078e0018 */
[----:B------:R-:W-:Y:S01]  /*0e30*/  LOP3.LUT R4, R13, 0x7ff00000, RZ, 0xc0, !PT ;  /* 0x7ff000000d047812 */ /* 0x000fe200078ec0ff */
[----:B------:R-:W-:Y:S01]  /*0e40*/  BSSY.RECONVERGENT B1, `(.L_x_4) ;  /* 0x000004f000017945 */ /* 0x000fe20003800200 */
[----:B------:R-:W-:-:S03]  /*0e50*/  LOP3.LUT R27, R25, 0x7ff00000, RZ, 0xc0, !PT ;  /* 0x7ff00000191b7812 */ /* 0x000fc600078ec0ff */
[----:B------:R-:W-:Y:S01]  /*0e60*/  @!P0 DMUL R14, R24, 8.98846567431157953865e+307 ;  /* 0x7fe00000180e8828 */ /* 0x000fe20000000000 */
[----:B------:R-:W-:-:S03]  /*0e70*/  ISETP.GE.U32.AND P3, PT, R4, R27, PT ;  /* 0x0000001b0400720c */ /* 0x000fc60003f66070 */
[----:B------:R-:W-:Y:S01]  /*0e80*/  @!P4 LOP3.LUT R5, R25, 0x7ff00000, RZ, 0xc0, !PT ;  /* 0x7ff000001905c812 */ /* 0x000fe200078ec0ff */
[----:B------:R-:W-:Y:S01]  /*0e90*/  @!P4 IMAD.MOV.U32 R20, RZ, RZ, RZ ;  /* 0x000000ffff14c224 */ /* 0x000fe200078e00ff */
[----:B------:R-:W0:Y:S02]  /*0ea0*/  MUFU.RCP64H R19, R15 ;  /* 0x0000000f00137308 */ /* 0x000e240000001800 */
[----:B------:R-:W-:Y:S01]  /*0eb0*/  @!P4 ISETP.GE.U32.AND P5, PT, R4, R5, PT ;  /* 0x000000050400c20c */ /* 0x000fe20003fa6070 */
[----:B------:R-:W-:Y:S01]  /*0ec0*/  IMAD.MOV.U32 R5, RZ, RZ, 0x1ca00000 ;  /* 0x1ca00000ff057424 */ /* 0x000fe200078e00ff */
[----:B------:R-:W-:-:S04]  /*0ed0*/  @!P0 LOP3.LUT R27, R15, 0x7ff00000, RZ, 0xc0, !PT ;  /* 0x7ff000000f1b8812 */ /* 0x000fc800078ec0ff */
[C---:B------:R-:W-:Y:S02]  /*0ee0*/  @!P4 SEL R21, R5.reuse, 0x63400000, !P5 ;  /* 0x634000000515c807 */ /* 0x040fe40006800000 */
[----:B------:R-:W-:Y:S02]  /*0ef0*/  SEL R17, R5, 0x63400000, !P3 ;  /* 0x6340000005117807 */ /* 0x000fe40005800000 */
[--C-:B------:R-:W-:Y:S02]  /*0f00*/  @!P4 LOP3.LUT R21, R21, 0x80000000, R13.reuse, 0xf8, !PT ;  /* 0x800000001515c812 */ /* 0x100fe400078ef80d */
[----:B------:R-:W-:Y:S02]  /*0f10*/  LOP3.LUT R17, R17, 0x800fffff, R13, 0xf8, !PT ;  /* 0x800fffff11117812 */ /* 0x000fe400078ef80d */
[----:B------:R-:W-:-:S06]  /*0f20*/  @!P4 LOP3.LUT R21, R21, 0x100000, RZ, 0xfc, !PT ;  /* 0x001000001515c812 */ /* 0x000fcc00078efcff */
[----:B------:R-:W-:Y:S02]  /*0f30*/  @!P4 DFMA R16, R16, 2, -R20 ;  /* 0x400000001010c82b */ /* 0x000fe40000000814 */
[----:B0-----:R-:W-:-:S08]  /*0f40*/  DFMA R20, R18, -R14, 1 ;  /* 0x3ff000001214742b */ /* 0x001fd0000000080e */
[----:B------:R-:W-:-:S08]  /*0f50*/  DFMA R20, R20, R20, R20 ;  /* 0x000000141414722b */ /* 0x000fd00000000014 */
[----:B------:R-:W-:-:S08]  /*0f60*/  DFMA R20, R18, R20, R18 ;  /* 0x000000141214722b */ /* 0x000fd00000000012 */
[----:B------:R-:W-:-:S08]  /*0f70*/  DFMA R18, R20, -R14, 1 ;  /* 0x3ff000001412742b */ /* 0x000fd0000000080e */
[----:B------:R-:W-:-:S08]  /*0f80*/  DFMA R18, R20, R18, R20 ;  /* 0x000000121412722b */ /* 0x000fd00000000014 */
[----:B------:R-:W-:-:S08]  /*0f90*/  DMUL R20, R18, R16 ;  /* 0x0000001012147228 */ /* 0x000fd00000000000 */
[----:B------:R-:W-:-:S08]  /*0fa0*/  DFMA R22, R20, -R14, R16 ;  /* 0x8000000e1416722b */ /* 0x000fd00000000010 */
[----:B------:R-:W-:Y:S01]  /*0fb0*/  DFMA R22, R18, R22, R20 ;  /* 0x000000161216722b */ /* 0x000fe20000000014 */
[----:B------:R-:W-:Y:S01]  /*0fc0*/  IMAD.MOV.U32 R18, RZ, RZ, R4 ;  /* 0x000000ffff127224 */ /* 0x000fe200078e0004 */
[----:B------:R-:W-:-:S05]  /*0fd0*/  @!P4 LOP3.LUT R18, R17, 0x7ff00000, RZ, 0xc0, !PT ;  /* 0x7ff000001112c812 */ /* 0x000fca00078ec0ff */
[----:B------:R-:W-:-:S05]  /*0fe0*/  VIADD R19, R18, 0xffffffff ;  /* 0xffffffff12137836 */ /* 0x000fca0000000000 */
[----:B------:R-:W-:Y:S01]  /*0ff0*/  ISETP.GT.U32.AND P0, PT, R19, 0x7feffffe, PT ;  /* 0x7feffffe1300780c */ /* 0x000fe20003f04070 */
[----:B------:R-:W-:-:S05]  /*1000*/  VIADD R19, R27, 0xffffffff ;  /* 0xffffffff1b137836 */ /* 0x000fca0000000000 */
[----:B------:R-:W-:-:S13]  /*1010*/  ISETP.GT.U32.OR P0, PT, R19, 0x7feffffe, P0 ;  /* 0x7feffffe1300780c */ /* 0x000fda0000704470 */
[----:B------:R-:W-:Y:S05]  /*1020*/  @P0 BRA `(.L_x_5) ;  /* 0x00000000006c0947 */ /* 0x000fea0003800000 */
[----:B------:R-:W-:-:S04]  /*1030*/  LOP3.LUT R13, R25, 0x7ff00000, RZ, 0xc0, !PT ;  /* 0x7ff00000190d7812 */ /* 0x000fc800078ec0ff */
[CC--:B------:R-:W-:Y:S02]  /*1040*/  VIADDMNMX R12, R4.reuse, -R13.reuse, 0xb9600000, !PT ;  /* 0xb9600000040c7446 */ /* 0x0c0fe4000780090d */
[----:B------:R-:W-:Y:S02]  /*1050*/  ISETP.GE.U32.AND P0, PT, R4, R13, PT ;  /* 0x0000000d0400720c */ /* 0x000fe40003f06070 */
[----:B------:R-:W-:Y:S02]  /*1060*/  VIMNMX R12, PT, PT, R12, 0x46a00000, PT ;  /* 0x46a000000c0c7848 */ /* 0x000fe40003fe0100 */
[----:B------:R-:W-:-:S05]  /*1070*/  SEL R5, R5, 0x63400000, !P0 ;  /* 0x6340000005057807 */ /* 0x000fca0004000000 */
[----:B------:R-:W-:Y:S02]  /*1080*/  IMAD.IADD R18, R12, 0x1, -R5 ;  /* 0x000000010c127824 */ /* 0x000fe400078e0a05 */
[----:B------:R-:W-:Y:S02]  /*1090*/  IMAD.MOV.U32 R12, RZ, RZ, RZ ;  /* 0x000000ffff0c7224 */ /* 0x000fe400078e00ff */
[----:B------:R-:W-:-:S06]  /*10a0*/  VIADD R13, R18, 0x7fe00000 ;  /* 0x7fe00000120d7836 */ /* 0x000fcc0000000000 */
[----:B------:R-:W-:-:S10]  /*10b0*/  DMUL R4, R22, R12 ;  /* 0x0000000c16047228 */ /* 0x000fd40000000000 */
[----:B------:R-:W-:-:S13]  /*10c0*/  FSETP.GTU.AND P0, PT, |R5|, 1.469367938527859385e-39, PT ;  /* 0x001000000500780b */ /* 0x000fda0003f0c200 */
[----:B------:R-:W-:Y:S05]  /*10d0*/  @P0 BRA `(.L_x_6) ;  /* 0x0000000000940947 */ /* 0x000fea0003800000 */
[----:B------:R-:W-:Y:S01]  /*10e0*/  DFMA R14, R22, -R14, R16 ;  /* 0x8000000e160e722b */ /* 0x000fe20000000010 */
[----:B------:R-:W-:-:S09]  /*10f0*/  IMAD.MOV.U32 R16, RZ, RZ, RZ ;  /* 0x000000ffff107224 */ /* 0x000fd200078e00ff */
[C---:B------:R-:W-:Y:S02]  /*1100*/  FSETP.NEU.AND P0, PT, R15.reuse, RZ, PT ;  /* 0x000000ff0f00720b */ /* 0x040fe40003f0d000 */
[----:B------:R-:W-:-:S04]  /*1110*/  LOP3.LUT R12, R15, 0x80000000, R25, 0x48, !PT ;  /* 0x800000000f0c7812 */ /* 0x000fc800078e4819 */
[----:B------:R-:W-:-:S07]  /*1120*/  LOP3.LUT R17, R12, R13, RZ, 0xfc, !PT ;  /* 0x0000000d0c117212 */ /* 0x000fce00078efcff */
[----:B------:R-:W-:Y:S05]  /*1130*/  @!P0 BRA `(.L_x_6) ;  /* 0x00000000007c8947 */ /* 0x000fea0003800000 */
[----:B------:R-:W-:Y:S01]  /*1140*/  IMAD.MOV R15, RZ, RZ, -R18 ;  /* 0x000000ffff0f7224 */ /* 0x000fe200078e0a12 */
[----:B------:R-:W-:Y:S01]  /*1150*/  DMUL.RP R16, R22, R16 ;  /* 0x0000001016107228 */ /* 0x000fe20000008000 */
[----:B------:R-:W-:Y:S01]  /*1160*/  IMAD.MOV.U32 R14, RZ, RZ, RZ ;  /* 0x000000ffff0e7224 */ /* 0x000fe200078e00ff */
[----:B------:R-:W-:-:S05]  /*1170*/  IADD3 R13, PT, PT, -R18, -0x43300000, RZ ;  /* 0xbcd00000120d7810 */ /* 0x000fca0007ffe1ff */
[----:B------:R-:W-:-:S10]  /*1180*/  DFMA R14, R4, -R14, R22 ;  /* 0x8000000e040e722b */ /* 0x000fd40000000016 */
[----:B------:R-:W-:Y:S02]  /*1190*/  FSETP.NEU.AND P0, PT, |R15|, R13, PT ;  /* 0x0000000d0f00720b */ /* 0x000fe40003f0d200 */
[----:B------:R-:W-:Y:S02]  /*11a0*/  LOP3.LUT R13, R17, R12, RZ, 0x3c, !PT ;  /* 0x0000000c110d7212 */ /* 0x000fe400078e3cff */
[----:B------:R-:W-:Y:S02]  /*11b0*/  FSEL R4, R16, R4, !P0 ;  /* 0x0000000410047208 */ /* 0x000fe40004000000 */
[----:B------:R-:W-:Y:S01]  /*11c0*/  FSEL R5, R13, R5, !P0 ;  /* 0x000000050d057208 */ /* 0x000fe20004000000 */
[----:B------:R-:W-:Y:S06]  /*11d0*/  BRA `(.L_x_6) ;  /* 0x0000000000547947 */ /* 0x000fec0003800000 */
.L_x_5:
[----:B------:R-:W-:-:S14]  /*11e0*/  DSETP.NAN.AND P0, PT, R12, R12, PT ;  /* 0x0000000c0c00722a */ /* 0x000fdc0003f08000 */
[----:B------:R-:W-:Y:S05]  /*11f0*/  @P0 BRA `(.L_x_7) ;  /* 0x0000000000440947 */ /* 0x000fea0003800000 */
[----:B------:R-:W-:-:S14]  /*1200*/  DSETP.NAN.AND P0, PT, R24, R24, PT ;  /* 0x000000181800722a */ /* 0x000fdc0003f08000 */
[----:B------:R-:W-:Y:S05]  /*1210*/  @P0 BRA `(.L_x_8) ;  /* 0x0000000000300947 */ /* 0x000fea0003800000 */
[----:B------:R-:W-:Y:S01]  /*1220*/  ISETP.NE.AND P0, PT, R18, R27, PT ;  /* 0x0000001b1200720c */ /* 0x000fe20003f05270 */
[----:B------:R-:W-:Y:S02]  /*1230*/  IMAD.MOV.U32 R4, RZ, RZ, 0x0 ;  /* 0x00000000ff047424 */ /* 0x000fe400078e00ff */
[----:B------:R-:W-:-:S10]  /*1240*/  IMAD.MOV.U32 R5, RZ, RZ, -0x80000 ;  /* 0xfff80000ff057424 */ /* 0x000fd400078e00ff */
[----:B------:R-:W-:Y:S05]  /*1250*/  @!P0 BRA `(.L_x_6) ;  /* 0x0000000000348947 */ /* 0x000fea0003800000 */
[----:B------:R-:W-:Y:S02]  /*1260*/  ISETP.NE.AND P0, PT, R18, 0x7ff00000, PT ;  /* 0x7ff000001200780c */ /* 0x000fe40003f05270 */
[----:B------:R-:W-:Y:S02]  /*1270*/  LOP3.LUT R5, R13, 0x80000000, R25, 0x48, !PT ;  /* 0x800000000d057812 */ /* 0x000fe400078e4819 */
[----:B------:R-:W-:-:S13]  /*1280*/  ISETP.EQ.OR P0, PT, R27, RZ, !P0 ;  /* 0x000000ff1b00720c */ /* 0x000fda0004702670 */
[----:B------:R-:W-:Y:S01]  /*1290*/  @P0 LOP3.LUT R12, R5, 0x7ff00000, RZ, 0xfc, !PT ;  /* 0x7ff00000050c0812 */ /* 0x000fe200078efcff */
[----:B------:R-:W-:Y:S02]  /*12a0*/  @!P0 IMAD.MOV.U32 R4, RZ, RZ, RZ ;  /* 0x000000ffff048224 */ /* 0x000fe400078e00ff */
[----:B------:R-:W-:Y:S02]  /*12b0*/  @P0 IMAD.MOV.U32 R4, RZ, RZ, RZ ;  /* 0x000000ffff040224 */ /* 0x000fe400078e00ff */
[----:B------:R-:W-:Y:S01]  /*12c0*/  @P0 IMAD.MOV.U32 R5, RZ, RZ, R12 ;  /* 0x000000ffff050224 */ /* 0x000fe200078e000c */
[----:B------:R-:W-:Y:S06]  /*12d0*/  BRA `(.L_x_6) ;  /* 0x0000000000147947 */ /* 0x000fec0003800000 */
.L_x_8:
[----:B------:R-:W-:Y:S01]  /*12e0*/  LOP3.LUT R5, R25, 0x80000, RZ, 0xfc, !PT ;  /* 0x0008000019057812 */ /* 0x000fe200078efcff */
[----:B------:R-:W-:Y:S01]  /*12f0*/  IMAD.MOV.U32 R4, RZ, RZ, R24 ;  /* 0x000000ffff047224 */ /* 0x000fe200078e0018 */
[----:B------:R-:W-:Y:S06]  /*1300*/  BRA `(.L_x_6) ;  /* 0x0000000000087947 */ /* 0x000fec0003800000 */
.L_x_7:
[----:B------:R-:W-:Y:S01]  /*1310*/  LOP3.LUT R5, R13, 0x80000, RZ, 0xfc, !PT ;  /* 0x000800000d057812 */ /* 0x000fe200078efcff */
[----:B------:R-:W-:-:S07]  /*1320*/  IMAD.MOV.U32 R4, RZ, RZ, R12 ;  /* 0x000000ffff047224 */ /* 0x000fce00078e000c */
.L_x_6:
[----:B------:R-:W-:Y:S05]  /*1330*/  BSYNC.RECONVERGENT B1 ;  /* 0x0000000000017941 */ /* 0x000fea0003800200 */
.L_x_4:
[----:B------:R-:W-:Y:S02]  /*1340*/  IMAD.MOV.U32 R12, RZ, RZ, R4 ;  /* 0x000000ffff0c7224 */ /* 0x000fe400078e0004 */
[----:B------:R-:W-:Y:S02]  /*1350*/  IMAD.MOV.U32 R13, RZ, RZ, R5 ;  /* 0x000000ffff0d7224 */ /* 0x000fe400078e0005 */
[----:B------:R-:W-:Y:S02]  /*1360*/  IMAD.MOV.U32 R4, RZ, RZ, R0 ;  /* 0x000000ffff047224 */ /* 0x000fe400078e0000 */
[----:B------:R-:W-:-:S04]  /*1370*/  IMAD.MOV.U32 R5, RZ, RZ, 0x0 ;  /* 0x00000000ff057424 */ /* 0x000fc800078e00ff */
[----:B------:R-:W-:Y:S05]  /*1380*/  RET.REL.NODEC R4 `(_Z13imageGradientPKdPdS1_ii) ;  /* 0xffffffec041c7950 */ /* 0x000fea0003c3ffff */
        .weak           $__internal_1_$__cuda_sm20_dsqrt_rn_f64_mediumpath_v1
        .type           $__internal_1_$__cuda_sm20_dsqrt_rn_f64_mediumpath_v1,@function
        .size           $__internal_1_$__cuda_sm20_dsqrt_rn_f64_mediumpath_v1,(.L_x_15 - $__internal_1_$__cuda_sm20_dsqrt_rn_f64_mediumpath_v1)
$__internal_1_$__cuda_sm20_dsqrt_rn_f64_mediumpath_v1:
[----:B------:R-:W-:Y:S01]  /*1390*/  ISETP.GE.U32.AND P0, PT, R12, -0x3400000, PT ;  /* 0xfcc000000c00780c */ /* 0x000fe20003f06070 */
[----:B------:R-:W-:Y:S01]  /*13a0*/  BSSY.RECONVERGENT B1, `(.L_x_9) ;  /* 0x0000028000017945 */ /* 0x000fe20003800200 */
[----:B------:R-:W-:Y:S02]  /*13b0*/  IMAD.MOV.U32 R18, RZ, RZ, R4 ;  /* 0x000000ffff127224 */ /* 0x000fe400078e0004 */
[----:B------:R-:W-:Y:S02]  /*13c0*/  IMAD.MOV.U32 R12, RZ, RZ, R10 ;  /* 0x000000ffff0c7224 */ /* 0x000fe400078e000a */
[----:B------:R-:W-:Y:S02]  /*13d0*/  IMAD.MOV.U32 R13, RZ, RZ, R11 ;  /* 0x000000ffff0d7224 */ /* 0x000fe400078e000b */
[----:B------:R-:W-:Y:S02]  /*13e0*/  IMAD.MOV.U32 R4, RZ, RZ, R14 ;  /* 0x000000ffff047224 */ /* 0x000fe400078e000e */
[----:B------:R-:W-:-:S03]  /*13f0*/  IMAD.MOV.U32 R5, RZ, RZ, R15 ;  /* 0x000000ffff057224 */ /* 0x000fc600078e000f */
[----:B------:R-:W-:Y:S05]  /*1400*/  @!P0 BRA `(.L_x_10) ;  /* 0x0000000000208947 */ /* 0x000fea0003800000 */
[----:B------:R-:W-:-:S10]  /*1410*/  DFMA.RM R4, R4, R18, R8 ;  /* 0x000000120404722b */ /* 0x000fd40000004008 */
[----:B------:R-:W-:-:S05]  /*1420*/  IADD3 R10, P0, PT, R4, 0x1, RZ ;  /* 0x00000001040a7810 */ /* 0x000fca0007f1e0ff */
[----:B------:R-:W-:-:S06]  /*1430*/  IMAD.X R11, RZ, RZ, R5, P0 ;  /* 0x000000ffff0b7224 */ /* 0x000fcc00000e0605 */
[----:B------:R-:W-:-:S08]  /*1440*/  DFMA.RP R8, -R4, R10, R12 ;  /* 0x0000000a0408722b */ /* 0x000fd0000000810c */
[----:B------:R-:W-:-:S06]  /*1450*/  DSETP.GT.AND P0, PT, R8, RZ, PT ;  /* 0x000000ff0800722a */ /* 0x000fcc0003f04000 */
[----:B------:R-:W-:Y:S02]  /*1460*/  FSEL R4, R10, R4, P0 ;  /* 0x000000040a047208 */ /* 0x000fe40000000000 */
[----:B------:R-:W-:Y:S01]  /*1470*/  FSEL R5, R11, R5, P0 ;  /* 0x000000050b057208 */ /* 0x000fe20000000000 */
[----:B------:R-:W-:Y:S06]  /*1480*/  BRA `(.L_x_11) ;  /* 0x0000000000647947 */ /* 0x000fec0003800000 */
.L_x_10:
[----:B------:R-:W-:-:S14]  /*1490*/  DSETP.NE.AND P0, PT, R12, RZ, PT ;  /* 0x000000ff0c00722a */ /* 0x000fdc0003f05000 */
[----:B------:R-:W-:Y:S05]  /*14a0*/  @!P0 BRA `(.L_x_12) ;  /* 0x0000000000588947 */ /* 0x000fea0003800000 */
[----:B------:R-:W-:-:S13]  /*14b0*/  ISETP.GE.AND P0, PT, R13, RZ, PT ;  /* 0x000000ff0d00720c */ /* 0x000fda0003f06270 */
[----:B------:R-:W-:Y:S02]  /*14c0*/  @!P0 IMAD.MOV.U32 R4, RZ, RZ, 0x0 ;  /* 0x00000000ff048424 */ /* 0x000fe400078e00ff */
[----:B------:R-:W-:Y:S01]  /*14d0*/  @!P0 IMAD.MOV.U32 R5, RZ, RZ, -0x80000 ;  /* 0xfff80000ff058424 */ /* 0x000fe200078e00ff */
[----:B------:R-:W-:Y:S06]  /*14e0*/  @!P0 BRA `(.L_x_11) ;  /* 0x00000000004c8947 */ /* 0x000fec0003800000 */
[----:B------:R-:W-:-:S13]  /*14f0*/  ISETP.GT.AND P0, PT, R13, 0x7fefffff, PT ;  /* 0x7fefffff0d00780c */ /* 0x000fda0003f04270 */
[----:B------:R-:W-:Y:S05]  /*1500*/  @P0 BRA `(.L_x_12) ;  /* 0x0000000000400947 */ /* 0x000fea0003800000 */
[----:B------:R-:W-:Y:S01]  /*1510*/  DMUL R4, R12, 8.11296384146066816958e+31 ;  /* 0x469000000c047828 */ /* 0x000fe20000000000 */
[----:B------:R-:W-:Y:S02]  /*1520*/  IMAD.MOV.U32 R8, RZ, RZ, RZ ;  /* 0x000000ffff087224 */ /* 0x000fe400078e00ff */
[----:B------:R-:W-:Y:S02]  /*1530*/  IMAD.MOV.U32 R12, RZ, RZ, 0x0 ;  /* 0x00000000ff0c7424 */ /* 0x000fe400078e00ff */
[----:B------:R-:W-:Y:S01]  /*1540*/  IMAD.MOV.U32 R13, RZ, RZ, 0x3fd80000 ;  /* 0x3fd80000ff0d7424 */ /* 0x000fe200078e00ff */
[----:B------:R-:W0:Y:S02]  /*1550*/  MUFU.RSQ64H R9, R5 ;  /* 0x0000000500097308 */ /* 0x000e240000001c00 */
[----:B0-----:R-:W-:-:S08]  /*1560*/  DMUL R10, R8, R8 ;  /* 0x00000008080a7228 */ /* 0x001fd00000000000 */
[----:B------:R-:W-:-:S08]  /*1570*/  DFMA R10, R4, -R10, 1 ;  /* 0x3ff00000040a742b */ /* 0x000fd0000000080a */
[----:B------:R-:W-:Y:S02]  /*1580*/  DFMA R12, R10, R12, 0.5 ;  /* 0x3fe000000a0c742b */ /* 0x000fe4000000000c */
[----:B------:R-:W-:-:S08]  /*1590*/  DMUL R10, R8, R10 ;  /* 0x0000000a080a7228 */ /* 0x000fd00000000000 */
[----:B------:R-:W-:-:S08]  /*15a0*/  DFMA R10, R12, R10, R8 ;  /* 0x0000000a0c0a722b */ /* 0x000fd00000000008 */
[----:B------:R-:W-:Y:S02]  /*15b0*/  DMUL R8, R4, R10 ;  /* 0x0000000a04087228 */ /* 0x000fe40000000000 */
[----:B------:R-:W-:-:S06]  /*15c0*/  VIADD R11, R11, 0xfff00000 ;  /* 0xfff000000b0b7836 */ /* 0x000fcc0000000000 */
[----:B------:R-:W-:-:S08]  /*15d0*/  DFMA R12, R8, -R8, R4 ;  /* 0x80000008080c722b */ /* 0x000fd00000000004 */
[----:B------:R-:W-:-:S10]  /*15e0*/  DFMA R4, R10, R12, R8 ;  /* 0x0000000c0a04722b */ /* 0x000fd40000000008 */
[----:B------:R-:W-:Y:S01]  /*15f0*/  VIADD R5, R5, 0xfcb00000 ;  /* 0xfcb0000005057836 */ /* 0x000fe20000000000 */
[----:B------:R-:W-:Y:S06]  /*1600*/  BRA `(.L_x_11) ;  /* 0x0000000000047947 */ /* 0x000fec0003800000 */
.L_x_12:
[----:B------:R-:W-:-:S11]  /*1610*/  DADD R4, R12, R12 ;  /* 0x000000000c047229 */ /* 0x000fd6000000000c */
.L_x_11:
[----:B------:R-:W-:Y:S05]  /*1620*/  BSYNC.RECONVERGENT B1 ;  /* 0x0000000000017941 */ /* 0x000fea0003800200 */
.L_x_9:
[----:B------:R-:W-:Y:S02]  /*1630*/  IMAD.MOV.U32 R16, RZ, RZ, R4 ;  /* 0x000000ffff107224 */ /* 0x000fe400078e0004 */
[----:B------:R-:W-:Y:S02]  /*1640*/  IMAD.MOV.U32 R17, RZ, RZ, R5 ;  /* 0x000000ffff117224 */ /* 0x000fe400078e0005 */
[----:B------:R-:W-:Y:S02]  /*1650*/  IMAD.MOV.U32 R4, RZ, RZ, R0 ;  /* 0x000000ffff047224 */ /* 0x000fe400078e0000 */
[----:B------:R-:W-:-:S04]  /*1660*/  IMAD.MOV.U32 R5, RZ, RZ, 0x0 ;  /* 0x00000000ff057424 */ /* 0x000fc800078e00ff */
[----:B------:R-:W-:Y:S05]  /*1670*/  RET.REL.NODEC R4 `(_Z13imageGradientPKdPdS1_ii) ;  /* 0xffffffe804607950 */ /* 0x000fea0003c3ffff */
.L_x_13:
[----:B------:R-:W-:-:S00]  /*1680*/  BRA `(.L_x_13) ;  /* 0xfffffffc00fc7947 */ /* 0x000fc0000383ffff */
[----:B------:R-:W-:-:S00]  /*1690*/  NOP ;  /* 0x0000000000007918 */ /* 0x000fc00000000000 */
        /* <DEDUP_REMOVED lines=14> */
.L_x_15:


//--------------------- .nv.shared.reserved.0     --------------------------
	.section	.nv.shared.reserved.0,"aw",@nobits
	.weak		__nv_reservedSMEM_offset_0_alias
	.size		__nv_reservedSMEM_offset_0_alias, 0, 64
	.other		__nv_reservedSMEM_offset_0_alias,@"STO_CUDA_RESERVED_SHARED STV_DEFAULT"
__nv_reservedSMEM_offset_0_alias:
	.zero		0
	.zero		64


//--------------------- .nv.constant0._Z13imageGradientPKdPdS1_ii --------------------------
	.section	.nv.constant0._Z13imageGradientPKdPdS1_ii,"a",@progbits
	.sectionflags	@""
	.align	4
.nv.constant0._Z13imageGradientPKdPdS1_ii:
	.zero		928


//--------------------- SYMBOLS --------------------------

	.type		.nv.reservedSmem.offset0,@object
	.size		.nv.reservedSmem.offset0,0x4
